	.headerflags	@"EF_CUDA_TEXMODE_UNIFIED EF_CUDA_64BIT_ADDRESS EF_CUDA_ACCELERATORS EF_CUDA_SM90 EF_CUDA_VIRTUAL_SM(EF_CUDA_SM90)"
	.elftype	@"ET_EXEC"


//--------------------- .nv.info                  --------------------------
	.section	.nv.info,"",@"SHT_CUDA_INFO"
	.align	4


	//----- nvinfo : EIATTR_REGCOUNT
	.align		4
        /*0000*/ 	.byte	0x04, 0x2f
        /*0002*/ 	.short	(.L_2 - .L_1)
	.align		4
.L_1:
        /*0004*/ 	.word	index@(triton_poi_fused_tanh_0)
        /*0008*/ 	.word	0x0000000c


	//----- nvinfo : EIATTR_MIN_STACK_SIZE
	.align		4
.L_2:
        /*000c*/ 	.byte	0x04, 0x12
        /*000e*/ 	.short	(.L_4 - .L_3)
	.align		4
.L_3:
        /*0010*/ 	.word	index@(triton_poi_fused_tanh_0)
        /*0014*/ 	.word	0x00000000


	//----- nvinfo : EIATTR_FRAME_SIZE
	.align		4
.L_4:
        /*0018*/ 	.byte	0x04, 0x11
        /*001a*/ 	.short	(.L_6 - .L_5)
	.align		4
.L_5:
        /*001c*/ 	.word	index@(triton_poi_fused_tanh_0)
        /*0020*/ 	.word	0x00000000


	//----- nvinfo : EIATTR_MIN_STACK_SIZE
	.align		4
.L_6:
        /*0024*/ 	.byte	0x04, 0x12
        /*0026*/ 	.short	(.L_8 - .L_7)
	.align		4
.L_7:
        /*0028*/ 	.word	index@(triton_poi_fused_tanh_0)
        /*002c*/ 	.word	0x00000000
.L_8:


//--------------------- .nv.info.triton_poi_fused_tanh_0 --------------------------
	.section	.nv.info.triton_poi_fused_tanh_0,"",@"SHT_CUDA_INFO"
	.sectionflags	@""
	.align	4


	//----- nvinfo : EIATTR_CUDA_API_VERSION
	.align		4
        /*0000*/ 	.byte	0x04, 0x37
        /*0002*/ 	.short	(.L_10 - .L_9)
.L_9:
        /*0004*/ 	.word	0x0000007c


	//----- nvinfo : EIATTR_KPARAM_INFO
	.align		4
.L_10:
        /*0008*/ 	.byte	0x04, 0x17
        /*000a*/ 	.short	(.L_12 - .L_11)
.L_11:
        /*000c*/ 	.word	0x00000000
        /*0010*/ 	.short	0x0002
        /*0012*/ 	.short	0x0010
        /*0014*/ 	.byte	0x00, 0xf0, 0x11, 0x00


	//----- nvinfo : EIATTR_KPARAM_INFO
	.align		4
.L_12:
        /*0018*/ 	.byte	0x04, 0x17
        /*001a*/ 	.short	(.L_14 - .L_13)
.L_13:
        /*001c*/ 	.word	0x00000000
        /*0020*/ 	.short	0x0001
        /*0022*/ 	.short	0x0008
        /*0024*/ 	.byte	0x00, 0xf4, 0x21, 0x00


	//----- nvinfo : EIATTR_KPARAM_INFO
	.align		4
.L_14:
        /*0028*/ 	.byte	0x04, 0x17
        /*002a*/ 	.short	(.L_16 - .L_15)
.L_15:
        /*002c*/ 	.word	0x00000000
        /*0030*/ 	.short	0x0000
        /*0032*/ 	.short	0x0000
        /*0034*/ 	.byte	0x00, 0xf4, 0x21, 0x00


	//----- nvinfo : EIATTR_SPARSE_MMA_MASK
	.align		4
.L_16:
        /*0038*/ 	.byte	0x03, 0x50
        /*003a*/ 	.short	0x0000


	//----- nvinfo : EIATTR_MAXREG_COUNT
	.align		4
        /*003c*/ 	.byte	0x03, 0x1b
        /*003e*/ 	.short	0x00ff


	//----- nvinfo : EIATTR_EXIT_INSTR_OFFSETS
	.align		4
        /*0040*/ 	.byte	0x04, 0x1c
        /*0042*/ 	.short	(.L_18 - .L_17)


	//   ....[0]....
.L_17:
        /*0044*/ 	.word	0x00000410


	//----- nvinfo : EIATTR_REQNTID
	.align		4
.L_18:
        /*0048*/ 	.byte	0x04, 0x10
        /*004a*/ 	.short	(.L_20 - .L_19)
.L_19:
        /*004c*/ 	.word	0x00000080
        /*0050*/ 	.word	0x00000001
        /*0054*/ 	.word	0x00000001


	//----- nvinfo : EIATTR_CRS_STACK_SIZE
	.align		4
.L_20:
        /*0058*/ 	.byte	0x04, 0x1e
        /*005a*/ 	.short	(.L_22 - .L_21)
.L_21:
        /*005c*/ 	.word	0x00000000


	//----- nvinfo : EIATTR_CBANK_PARAM_SIZE
	.align		4
.L_22:
        /*0060*/ 	.byte	0x03, 0x19
        /*0062*/ 	.short	0x0014


	//----- nvinfo : EIATTR_PARAM_CBANK
	.align		4
        /*0064*/ 	.byte	0x04, 0x0a
        /*0066*/ 	.short	(.L_24 - .L_23)
	.align		4
.L_23:
        /*0068*/ 	.word	index@(.nv.constant0.triton_poi_fused_tanh_0)
        /*006c*/ 	.short	0x0210
        /*006e*/ 	.short	0x0014


	//----- nvinfo : EIATTR_SW_WAR
	.align		4
.L_24:
        /*0070*/ 	.byte	0x04, 0x36
        /*0072*/ 	.short	(.L_26 - .L_25)
.L_25:
        /*0074*/ 	.word	0x00000008
.L_26:


//--------------------- .nv.callgraph             --------------------------
	.section	.nv.callgraph,"",@"SHT_CUDA_CALLGRAPH"
	.align	4
	.sectionentsize	8
	.align		4
        /*0000*/ 	.word	0x00000000
	.align		4
        /*0004*/ 	.word	0xffffffff
	.align		4
        /*0008*/ 	.word	0x00000000
	.align		4
        /*000c*/ 	.word	0xfffffffe
	.align		4
        /*0010*/ 	.word	0x00000000
	.align		4
        /*0014*/ 	.word	0xfffffffd
	.align		4
        /*0018*/ 	.word	0x00000000
	.align		4
        /*001c*/ 	.word	0xfffffffc


//--------------------- .nv.constant4             --------------------------
	.section	.nv.constant4,"a",@progbits
	.align	8
	.align		8
.nv.constant4:
        /*0000*/ 	.dword	_$_str


//--------------------- .text.triton_poi_fused_tanh_0 --------------------------
	.section	.text.triton_poi_fused_tanh_0,"ax",@progbits
	.align	128
        .global         triton_poi_fused_tanh_0
        .type           triton_poi_fused_tanh_0,@function
        .size           triton_poi_fused_tanh_0,(.L_x_7 - triton_poi_fused_tanh_0)
        .other          triton_poi_fused_tanh_0,@"STO_CUDA_ENTRY STV_DEFAULT"
triton_poi_fused_tanh_0:
.text.triton_poi_fused_tanh_0:
[----:B------:R-:W0:Y:S02]  /*0000*/  LDC R1, c[0x0][0x28] ;  /* 0x00000a00ff017b82 */ /* 0x000e240000000800 */
[----:B------:R-:W1:Y:S01]  /*0010*/  S2R R0, SR_TID.X ;  /* 0x0000000000007919 */ /* 0x000e620000002100 */
[----:B------:R-:W2:Y:S01]  /*0020*/  LDC.64 R6, c[0x0][0x218] ;  /* 0x00008600ff067b82 */ /* 0x000ea20000000a00 */
[----:B------:R-:W-:Y:S01]  /*0030*/  ULDC.64 UR4, c[0x0][0x208] ;  /* 0x0000820000047ab9 */ /* 0x000fe20000000a00 */
[----:B------:R-:W3:Y:S06]  /*0040*/  S2R R5, SR_CTAID.X ;  /* 0x0000000000057919 */ /* 0x000eec0000002500 */
[----:B------:R-:W4:Y:S01]  /*0050*/  LDC.64 R2, c[0x0][0x210] ;  /* 0x00008400ff027b82 */ /* 0x000f220000000a00 */
[----:B-1----:R-:W-:-:S04]  /*0060*/  SHF.L.U32 R0, R0, 0x1, RZ ;  /* 0x0000000100007819 */ /* 0x002fc800000006ff */
[----:B------:R-:W-:Y:S02]  /*0070*/  LOP3.LUT R0, R0, 0xfe, RZ, 0xc0, !PT ;  /* 0x000000fe00007812 */ /* 0x000fe400078ec0ff */
[----:B---3--:R-:W-:Y:S02]  /*0080*/  SHF.R.S32.HI R4, RZ, 0x17, R5 ;  /* 0x00000017ff047819 */ /* 0x008fe40000011405 */
[----:B------:R-:W-:Y:S02]  /*0090*/  LEA R5, R5, R0, 0x8 ;  /* 0x0000000005057211 */ /* 0x000fe400078e40ff */
[----:B------:R-:W-:-:S03]  /*00a0*/  SGXT R0, R4, 0x1 ;  /* 0x000000010400781a */ /* 0x000fc60000000200 */
[----:B----4-:R-:W-:Y:S01]  /*00b0*/  IMAD.WIDE R2, R5, 0x4, R2 ;  /* 0x0000000405027825 */ /* 0x010fe200078e0202 */
[----:B------:R-:W-:-:S04]  /*00c0*/  LEA.HI R0, R0, R5, RZ, 0x6 ;  /* 0x0000000500007211 */ /* 0x000fc800078f30ff */
[----:B------:R-:W-:-:S04]  /*00d0*/  LOP3.LUT R0, R0, 0xffffffc0, RZ, 0xc0, !PT ;  /* 0xffffffc000007812 */ /* 0x000fc800078ec0ff */
[----:B------:R-:W-:Y:S02]  /*00e0*/  IADD3 R9, R5, -R0, RZ ;  /* 0x8000000005097210 */ /* 0x000fe40007ffe0ff */
[----:B------:R-:W3:Y:S03]  /*00f0*/  LDG.E.64 R4, desc[UR4][R2.64] ;  /* 0x0000000402047981 */ /* 0x000ee6000c1e1b00 */
[----:B--2---:R-:W-:-:S06]  /*0100*/  IMAD.WIDE R6, R9, 0x4, R6 ;  /* 0x0000000409067825 */ /* 0x004fcc00078e0206 */
[----:B------:R-:W3:Y:S01]  /*0110*/  LDG.E.EL.64 R6, desc[UR4][R6.64] ;  /* 0x0000000406067981 */ /* 0x000ee2000c2e1b00 */
[----:B------:R-:W-:Y:S01]  /*0120*/  BSSY B0, `(.L_x_0) ;  /* 0x0000017000007945 */ /* 0x000fe20003800000 */
[----:B---3--:R-:W-:-:S04]  /*0130*/  FADD R8, R4, R6 ;  /* 0x0000000604087221 */ /* 0x008fc80000000000 */
[----:B------:R-:W-:-:S05]  /*0140*/  FADD.FTZ R0, |R8|, -RZ ;  /* 0x800000ff08007221 */ /* 0x000fca0000010200 */
[----:B------:R-:W-:Y:S01]  /*0150*/  FSETP.GE.AND P0, PT, R0, 0.60000002384185791016, PT ;  /* 0x3f19999a0000780b */ /* 0x000fe20003f06000 */
[----:B------:R-:W-:-:S12]  /*0160*/  FADD R4, R5, R7 ;  /* 0x0000000705047221 */ /* 0x000fd80000000000 */
[----:B------:R-:W-:Y:S05]  /*0170*/  @!P0 BRA `(.L_x_1) ;  /* 0x0000000000288947 */ /* 0x000fea0003800000 */
[C---:B------:R-:W-:Y:S01]  /*0180*/  FMUL R5, R0.reuse, 2.8853900432586669922 ;  /* 0x4038aa3b00057820 */ /* 0x040fe20000400000 */
[----:B------:R-:W-:Y:S01]  /*0190*/  HFMA2.MMA R6, -RZ, RZ, 1.875, 0 ;  /* 0x3f800000ff067435 */ /* 0x000fe200000001ff */
[----:B------:R-:W-:-:S04]  /*01a0*/  FSETP.GE.AND P0, PT, R0, 9.010913848876953125, PT ;  /* 0x41102cb40000780b */ /* 0x000fc80003f06000 */
[----:B------:R-:W1:Y:S02]  /*01b0*/  MUFU.EX2 R5, R5 ;  /* 0x0000000500057308 */ /* 0x000e640000000800 */
[----:B-1----:R-:W-:-:S06]  /*01c0*/  FADD R7, R5, 1 ;  /* 0x3f80000005077421 */ /* 0x002fcc0000000000 */
[----:B------:R-:W1:Y:S02]  /*01d0*/  MUFU.RCP R7, R7 ;  /* 0x0000000700077308 */ /* 0x000e640000001000 */
[----:B-1----:R-:W-:-:S05]  /*01e0*/  FFMA.FTZ R6, R7, -2, R6 ;  /* 0xc000000007067823 */ /* 0x002fca0000010006 */
[----:B------:R-:W-:-:S04]  /*01f0*/  FSEL R9, R6, 1, !P0 ;  /* 0x3f80000006097808 */ /* 0x000fc80004000000 */
[----:B------:R-:W-:Y:S01]  /*0200*/  LOP3.LUT R6, R9, 0x80000000, R8, 0xf8, !PT ;  /* 0x8000000009067812 */ /* 0x000fe200078ef808 */
[----:B------:R-:W-:Y:S06]  /*0210*/  BRA `(.L_x_2) ;  /* 0x00000000001c7947 */ /* 0x000fec0003800000 */
.L_x_1:
[----:B------:R-:W-:Y:S01]  /*0220*/  MOV R0, 0x3c80f082 ;  /* 0x3c80f08200007802 */ /* 0x000fe20000000f00 */
[----:B------:R-:W-:-:S04]  /*0230*/  FMUL R5, R8, R8 ;  /* 0x0000000808057220 */ /* 0x000fc80000400000 */
[----:B------:R-:W-:-:S04]  /*0240*/  FFMA.FTZ R0, R5, R0, -0.052303962409496307373 ;  /* 0xbd563cae05007423 */ /* 0x000fc80000010000 */
[----:B------:R-:W-:-:S04]  /*0250*/  FFMA.FTZ R0, R5, R0, 0.1331529766321182251 ;  /* 0x3e08594105007423 */ /* 0x000fc80000010000 */
[----:B------:R-:W-:-:S04]  /*0260*/  FFMA.FTZ R0, R5, R0, -0.33332768082618713379 ;  /* 0xbeaaa9ed05007423 */ /* 0x000fc80000010000 */
[----:B------:R-:W-:-:S04]  /*0270*/  FFMA.FTZ R5, R5, R0, RZ ;  /* 0x0000000005057223 */ /* 0x000fc800000100ff */
[----:B------:R-:W-:-:S07]  /*0280*/  FFMA.FTZ R6, R8, R5, R8 ;  /* 0x0000000508067223 */ /* 0x000fce0000010008 */
.L_x_2:
[----:B------:R-:W-:Y:S05]  /*0290*/  BSYNC B0 ;  /* 0x0000000000007941 */ /* 0x000fea0003800000 */
.L_x_0:
[----:B------:R-:W-:Y:S01]  /*02a0*/  FADD.FTZ R9, |R4|, -RZ ;  /* 0x800000ff04097221 */ /* 0x000fe20000010200 */
[----:B------:R-:W-:Y:S04]  /*02b0*/  BSSY B0, `(.L_x_3) ;  /* 0x0000014000007945 */ /* 0x000fe80003800000 */
[----:B------:R-:W-:-:S13]  /*02c0*/  FSETP.GE.AND P0, PT, R9, 0.60000002384185791016, PT ;  /* 0x3f19999a0900780b */ /* 0x000fda0003f06000 */
        /* <DEDUP_REMOVED lines=11> */
.L_x_4:
[----:B------:R-:W-:Y:S01]  /*0380*/  MOV R0, 0x3c80f082 ;  /* 0x3c80f08200007802 */ /* 0x000fe20000000f00 */
[----:B------:R-:W-:-:S04]  /*0390*/  FMUL R5, R4, R4 ;  /* 0x0000000404057220 */ /* 0x000fc80000400000 */
[----:B------:R-:W-:-:S04]  /*03a0*/  FFMA.FTZ R0, R5, R0, -0.052303962409496307373 ;  /* 0xbd563cae05007423 */ /* 0x000fc80000010000 */
[----:B------:R-:W-:-:S04]  /*03b0*/  FFMA.FTZ R0, R5, R0, 0.1331529766321182251 ;  /* 0x3e08594105007423 */ /* 0x000fc80000010000 */
[----:B------:R-:W-:-:S04]  /*03c0*/  FFMA.FTZ R0, R5, R0, -0.33332768082618713379 ;  /* 0xbeaaa9ed05007423 */ /* 0x000fc80000010000 */
[----:B------:R-:W-:-:S04]  /*03d0*/  FFMA.FTZ R5, R5, R0, RZ ;  /* 0x0000000005057223 */ /* 0x000fc800000100ff */
[----:B------:R-:W-:-:S07]  /*03e0*/  FFMA.FTZ R7, R4, R5, R4 ;  /* 0x0000000504077223 */ /* 0x000fce0000010004 */
.L_x_5:
[----:B------:R-:W-:Y:S05]  /*03f0*/  BSYNC B0 ;  /* 0x0000000000007941 */ /* 0x000fea0003800000 */
.L_x_3:
[----:B------:R-:W-:Y:S01]  /*0400*/  STG.E.64 desc[UR4][R2.64], R6 ;  /* 0x0000000602007986 */ /* 0x000fe2000c101b04 */
[----:B------:R-:W-:Y:S05]  /*0410*/  EXIT ;  /* 0x000000000000794d */ /* 0x000fea0003800000 */
.L_x_6:
[----:B------:R-:W-:-:S00]  /*0420*/  BRA `(.L_x_6) ;  /* 0xfffffffc00fc7947 */ /* 0x000fc0000383ffff */
[----:B------:R-:W-:-:S00]  /*0430*/  NOP ;  /* 0x0000000000007918 */ /* 0x000fc00000000000 */
        /* <DEDUP_REMOVED lines=12> */
.L_x_7:


//--------------------- .nv.global.init           --------------------------
	.section	.nv.global.init,"aw",@progbits
.nv.global.init:
	.type		_$_str,@object
	.size		_$_str,(.L_0 - _$_str)
_$_str:
        /*0000*/ 	.byte	0x5f, 0x5f, 0x43, 0x55, 0x44, 0x41, 0x5f, 0x46, 0x54, 0x5a, 0x00
.L_0:


//--------------------- .nv.constant0.triton_poi_fused_tanh_0 --------------------------
	.section	.nv.constant0.triton_poi_fused_tanh_0,"a",@progbits
	.sectionflags	@""
	.align	4
.nv.constant0.triton_poi_fused_tanh_0:
	.zero		548
